//
// Generated by NVIDIA NVVM Compiler
//
// Compiler Build ID: CL-36424714
// Cuda compilation tools, release 13.0, V13.0.88
// Based on NVVM 20.0.0
//

.version 9.0
.target sm_100
.address_size 64

	// .globl	_Z27vector_addition_conditionalPdS_S_i

.visible .entry _Z27vector_addition_conditionalPdS_S_i(
	.param .u64 .ptr .align 1 _Z27vector_addition_conditionalPdS_S_i_param_0,
	.param .u64 .ptr .align 1 _Z27vector_addition_conditionalPdS_S_i_param_1,
	.param .u64 .ptr .align 1 _Z27vector_addition_conditionalPdS_S_i_param_2,
	.param .u32 _Z27vector_addition_conditionalPdS_S_i_param_3
)
{
	.reg .pred 	%p<3>;
	.reg .b32 	%r<6>;
	.reg .b64 	%rd<15>;
	.reg .b64 	%fd<6>;

	ld.param.u64 	%rd3, [_Z27vector_addition_conditionalPdS_S_i_param_0];
	ld.param.u64 	%rd4, [_Z27vector_addition_conditionalPdS_S_i_param_1];
	ld.param.u64 	%rd5, [_Z27vector_addition_conditionalPdS_S_i_param_2];
	ld.param.u32 	%r2, [_Z27vector_addition_conditionalPdS_S_i_param_3];
	cvta.to.global.u64 	%rd1, %rd5;
	cvta.to.global.u64 	%rd2, %rd4;
	mov.u32 	%r3, %ctaid.x;
	mov.u32 	%r4, %ntid.x;
	mov.u32 	%r5, %tid.x;
	mad.lo.s32 	%r1, %r3, %r4, %r5;
	setp.ge.s32 	%p1, %r1, %r2;
	@%p1 bra 	$L__BB0_4;
	cvta.to.global.u64 	%rd6, %rd3;
	mul.wide.s32 	%rd7, %r1, 8;
	add.s64 	%rd8, %rd6, %rd7;
	ld.global.f64 	%fd1, [%rd8];
	setp.leu.f64 	%p2, %fd1, 0d3FE0000000000000;
	@%p2 bra 	$L__BB0_3;
	add.s64 	%rd13, %rd2, %rd7;
	ld.global.f64 	%fd4, [%rd13];
	add.f64 	%fd5, %fd1, %fd4;
	add.s64 	%rd14, %rd1, %rd7;
	st.global.f64 	[%rd14], %fd5;
	bra.uni 	$L__BB0_4;
$L__BB0_3:
	add.s64 	%rd10, %rd2, %rd7;
	ld.global.f64 	%fd2, [%rd10];
	sub.f64 	%fd3, %fd1, %fd2;
	add.s64 	%rd11, %rd1, %rd7;
	st.global.f64 	[%rd11], %fd3;
$L__BB0_4:
	ret;

}
	// .globl	_Z29vector_addition_no_divergencePdS_S_i
.visible .entry _Z29vector_addition_no_divergencePdS_S_i(
	.param .u64 .ptr .align 1 _Z29vector_addition_no_divergencePdS_S_i_param_0,
	.param .u64 .ptr .align 1 _Z29vector_addition_no_divergencePdS_S_i_param_1,
	.param .u64 .ptr .align 1 _Z29vector_addition_no_divergencePdS_S_i_param_2,
	.param .u32 _Z29vector_addition_no_divergencePdS_S_i_param_3
)
{
	.reg .pred 	%p<3>;
	.reg .b32 	%r<6>;
	.reg .b64 	%rd<11>;
	.reg .b64 	%fd<6>;

	ld.param.u64 	%rd1, [_Z29vector_addition_no_divergencePdS_S_i_param_0];
	ld.param.u64 	%rd2, [_Z29vector_addition_no_divergencePdS_S_i_param_1];
	ld.param.u64 	%rd3, [_Z29vector_addition_no_divergencePdS_S_i_param_2];
	ld.param.u32 	%r2, [_Z29vector_addition_no_divergencePdS_S_i_param_3];
	mov.u32 	%r3, %ctaid.x;
	mov.u32 	%r4, %ntid.x;
	mov.u32 	%r5, %tid.x;
	mad.lo.s32 	%r1, %r3, %r4, %r5;
	setp.ge.s32 	%p1, %r1, %r2;
	@%p1 bra 	$L__BB1_2;
	cvta.to.global.u64 	%rd4, %rd1;
	cvta.to.global.u64 	%rd5, %rd2;
	cvta.to.global.u64 	%rd6, %rd3;
	mul.wide.s32 	%rd7, %r1, 8;
	add.s64 	%rd8, %rd4, %rd7;
	ld.global.f64 	%fd1, [%rd8];
	setp.gt.f64 	%p2, %fd1, 0d3FE0000000000000;
	add.s64 	%rd9, %rd5, %rd7;
	ld.global.f64 	%fd2, [%rd9];
	neg.f64 	%fd3, %fd2;
	selp.f64 	%fd4, %fd2, %fd3, %p2;
	add.f64 	%fd5, %fd1, %fd4;
	add.s64 	%rd10, %rd6, %rd7;
	st.global.f64 	[%rd10], %fd5;
$L__BB1_2:
	ret;

}


// ===== COMPILED SASS (sm_100) =====

	.target	sm_100

	.elftype	@"ET_EXEC"


//--------------------- .note.nv.tkinfo           --------------------------
	.section	.note.nv.tkinfo,"",@"SHT_NOTE"
	.sectionflags	@"SHF_NOTE_NV_TKINFO"
	.tkinfo
        /*0018*/ 	.word	0x00000002
        /*0030*/ 	.string	""
        /*0030*/ 	.string	"ptxas"
        /*0030*/ 	.string	"Cuda compilation tools, release 13.0, V13.0.88"
        /*0030*/ 	.string	"Build cuda_13.0.r13.0/compiler.36424714_0"
        /*0030*/ 	.string	"-arch sm_100 -m 64 "



//--------------------- .note.nv.cuinfo           --------------------------
	.section	.note.nv.cuinfo,"",@"SHT_NOTE"
	.sectionflags	@"SHF_NOTE_NV_CUINFO"
        /*0018*/ 	.short	0x0002
        /*001a*/ 	.short	0x0064
        /*001c*/ 	.short	0x0082
	.zero		2


//--------------------- .nv.info                  --------------------------
	.section	.nv.info,"",@"SHT_CUDA_INFO"
	.align	4


	//----- nvinfo : EIATTR_REGCOUNT
	.align		4
        /*0000*/ 	.byte	0x04, 0x2f
        /*0002*/ 	.short	(.L_1 - .L_0)
	.align		4
.L_0:
        /*0004*/ 	.word	index@(_Z27vector_addition_conditionalPdS_S_i)
        /*0008*/ 	.word	0x0000000e


	//----- nvinfo : EIATTR_FRAME_SIZE
	.align		4
.L_1:
        /*000c*/ 	.byte	0x04, 0x11
        /*000e*/ 	.short	(.L_3 - .L_2)
	.align		4
.L_2:
        /*0010*/ 	.word	index@(_Z27vector_addition_conditionalPdS_S_i)
        /*0014*/ 	.word	0x00000000


	//----- nvinfo : EIATTR_REGCOUNT
	.align		4
.L_3:
        /*0018*/ 	.byte	0x04, 0x2f
        /*001a*/ 	.short	(.L_5 - .L_4)
	.align		4
.L_4:
        /*001c*/ 	.word	index@(_Z29vector_addition_no_divergencePdS_S_i)
        /*0020*/ 	.word	0x0000000e


	//----- nvinfo : EIATTR_FRAME_SIZE
	.align		4
.L_5:
        /*0024*/ 	.byte	0x04, 0x11
        /*0026*/ 	.short	(.L_7 - .L_6)
	.align		4
.L_6:
        /*0028*/ 	.word	index@(_Z29vector_addition_no_divergencePdS_S_i)
        /*002c*/ 	.word	0x00000000


	//----- nvinfo : EIATTR_MIN_STACK_SIZE
	.align		4
.L_7:
        /*0030*/ 	.byte	0x04, 0x12
        /*0032*/ 	.short	(.L_9 - .L_8)
	.align		4
.L_8:
        /*0034*/ 	.word	index@(_Z29vector_addition_no_divergencePdS_S_i)
        /*0038*/ 	.word	0x00000000


	//----- nvinfo : EIATTR_MIN_STACK_SIZE
	.align		4
.L_9:
        /*003c*/ 	.byte	0x04, 0x12
        /*003e*/ 	.short	(.L_11 - .L_10)
	.align		4
.L_10:
        /*0040*/ 	.word	index@(_Z27vector_addition_conditionalPdS_S_i)
        /*0044*/ 	.word	0x00000000
.L_11:


//--------------------- .nv.compat                --------------------------
	.section	.nv.compat,"",@"SHT_CUDA_COMPAT_INFO"
	.align	4
        /*0000*/ 	.byte	0x02, 0x09, 0x00, 0x00, 0x02, 0x02, 0x01, 0x00, 0x02, 0x05, 0x05, 0x00, 0x03, 0x07, 0x01, 0x01
        /*0010*/ 	.byte	0x02, 0x03, 0x00, 0x00, 0x02, 0x06, 0x01, 0x00, 0x04, 0x0b, 0x08, 0x00, 0x01, 0x00, 0x00, 0x00
        /*0020*/ 	.byte	0x00, 0x00, 0x00, 0x00


//--------------------- .nv.info._Z29vector_addition_no_divergencePdS_S_i --------------------------
	.section	.nv.info._Z29vector_addition_no_divergencePdS_S_i,"",@"SHT_CUDA_INFO"
	.sectionflags	@""
	.align	4


	//----- nvinfo : EIATTR_CUDA_API_VERSION
	.align		4
        /*0000*/ 	.byte	0x04, 0x37
        /*0002*/ 	.short	(.L_13 - .L_12)
.L_12:
        /*0004*/ 	.word	0x00000082


	//----- nvinfo : EIATTR_KPARAM_INFO
	.align		4
.L_13:
        /*0008*/ 	.byte	0x04, 0x17
        /*000a*/ 	.short	(.L_15 - .L_14)
.L_14:
        /*000c*/ 	.word	0x00000000
        /*0010*/ 	.short	0x0003
        /*0012*/ 	.short	0x0018
        /*0014*/ 	.byte	0x00, 0xf0, 0x11, 0x00


	//----- nvinfo : EIATTR_KPARAM_INFO
	.align		4
.L_15:
        /*0018*/ 	.byte	0x04, 0x17
        /*001a*/ 	.short	(.L_17 - .L_16)
.L_16:
        /*001c*/ 	.word	0x00000000
        /*0020*/ 	.short	0x0002
        /*0022*/ 	.short	0x0010
        /*0024*/ 	.byte	0x00, 0xf5, 0x21, 0x00


	//----- nvinfo : EIATTR_KPARAM_INFO
	.align		4
.L_17:
        /*0028*/ 	.byte	0x04, 0x17
        /*002a*/ 	.short	(.L_19 - .L_18)
.L_18:
        /*002c*/ 	.word	0x00000000
        /*0030*/ 	.short	0x0001
        /*0032*/ 	.short	0x0008
        /*0034*/ 	.byte	0x00, 0xf5, 0x21, 0x00


	//----- nvinfo : EIATTR_KPARAM_INFO
	.align		4
.L_19:
        /*0038*/ 	.byte	0x04, 0x17
        /*003a*/ 	.short	(.L_21 - .L_20)
.L_20:
        /*003c*/ 	.word	0x00000000
        /*0040*/ 	.short	0x0000
        /*0042*/ 	.short	0x0000
        /*0044*/ 	.byte	0x00, 0xf5, 0x21, 0x00


	//----- nvinfo : EIATTR_SPARSE_MMA_MASK
	.align		4
.L_21:
        /*0048*/ 	.byte	0x03, 0x50
        /*004a*/ 	.short	0x0000


	//----- nvinfo : EIATTR_MAXREG_COUNT
	.align		4
        /*004c*/ 	.byte	0x03, 0x1b
        /*004e*/ 	.short	0x00ff


	//----- nvinfo : EIATTR_MERCURY_ISA_VERSION
	.align		4
        /*0050*/ 	.byte	0x03, 0x5f
        /*0052*/ 	.short	0x0101


	//----- nvinfo : EIATTR_VRC_CTA_INIT_COUNT
	.align		4
        /*0054*/ 	.byte	0x02, 0x4a
	.zero		1
	.zero		1


	//----- nvinfo : EIATTR_EXIT_INSTR_OFFSETS
	.align		4
        /*0058*/ 	.byte	0x04, 0x1c
        /*005a*/ 	.short	(.L_23 - .L_22)


	//   ....[0]....
.L_22:
        /*005c*/ 	.word	0x00000070


	//   ....[1]....
        /*0060*/ 	.word	0x00000170


	//----- nvinfo : EIATTR_CBANK_PARAM_SIZE
	.align		4
.L_23:
        /*0064*/ 	.byte	0x03, 0x19
        /*0066*/ 	.short	0x001c


	//----- nvinfo : EIATTR_PARAM_CBANK
	.align		4
        /*0068*/ 	.byte	0x04, 0x0a
        /*006a*/ 	.short	(.L_25 - .L_24)
	.align		4
.L_24:
        /*006c*/ 	.word	index@(.nv.constant0._Z29vector_addition_no_divergencePdS_S_i)
        /*0070*/ 	.short	0x0380
        /*0072*/ 	.short	0x001c


	//----- nvinfo : EIATTR_SW_WAR
	.align		4
.L_25:
        /*0074*/ 	.byte	0x04, 0x36
        /*0076*/ 	.short	(.L_27 - .L_26)
.L_26:
        /*0078*/ 	.word	0x00000008
.L_27:


//--------------------- .nv.info._Z27vector_addition_conditionalPdS_S_i --------------------------
	.section	.nv.info._Z27vector_addition_conditionalPdS_S_i,"",@"SHT_CUDA_INFO"
	.sectionflags	@""
	.align	4


	//----- nvinfo : EIATTR_CUDA_API_VERSION
	.align		4
        /*0000*/ 	.byte	0x04, 0x37
        /*0002*/ 	.short	(.L_29 - .L_28)
.L_28:
        /*0004*/ 	.word	0x00000082


	//----- nvinfo : EIATTR_KPARAM_INFO
	.align		4
.L_29:
        /*0008*/ 	.byte	0x04, 0x17
        /*000a*/ 	.short	(.L_31 - .L_30)
.L_30:
        /*000c*/ 	.word	0x00000000
        /*0010*/ 	.short	0x0003
        /*0012*/ 	.short	0x0018
        /*0014*/ 	.byte	0x00, 0xf0, 0x11, 0x00


	//----- nvinfo : EIATTR_KPARAM_INFO
	.align		4
.L_31:
        /*0018*/ 	.byte	0x04, 0x17
        /*001a*/ 	.short	(.L_33 - .L_32)
.L_32:
        /*001c*/ 	.word	0x00000000
        /*0020*/ 	.short	0x0002
        /*0022*/ 	.short	0x0010
        /*0024*/ 	.byte	0x00, 0xf5, 0x21, 0x00


	//----- nvinfo : EIATTR_KPARAM_INFO
	.align		4
.L_33:
        /*0028*/ 	.byte	0x04, 0x17
        /*002a*/ 	.short	(.L_35 - .L_34)
.L_34:
        /*002c*/ 	.word	0x00000000
        /*0030*/ 	.short	0x0001
        /*0032*/ 	.short	0x0008
        /*0034*/ 	.byte	0x00, 0xf5, 0x21, 0x00


	//----- nvinfo : EIATTR_KPARAM_INFO
	.align		4
.L_35:
        /*0038*/ 	.byte	0x04, 0x17
        /*003a*/ 	.short	(.L_37 - .L_36)
.L_36:
        /*003c*/ 	.word	0x00000000
        /*0040*/ 	.short	0x0000
        /*0042*/ 	.short	0x0000
        /*0044*/ 	.byte	0x00, 0xf5, 0x21, 0x00


	//----- nvinfo : EIATTR_SPARSE_MMA_MASK
	.align		4
.L_37:
        /*0048*/ 	.byte	0x03, 0x50
        /*004a*/ 	.short	0x0000


	//----- nvinfo : EIATTR_MAXREG_COUNT
	.align		4
        /*004c*/ 	.byte	0x03, 0x1b
        /*004e*/ 	.short	0x00ff


	//----- nvinfo : EIATTR_MERCURY_ISA_VERSION
	.align		4
        /*0050*/ 	.byte	0x03, 0x5f
        /*0052*/ 	.short	0x0101


	//----- nvinfo : EIATTR_VRC_CTA_INIT_COUNT
	.align		4
        /*0054*/ 	.byte	0x02, 0x4a
	.zero		1
	.zero		1


	//----- nvinfo : EIATTR_EXIT_INSTR_OFFSETS
	.align		4
        /*0058*/ 	.byte	0x04, 0x1c
        /*005a*/ 	.short	(.L_39 - .L_38)


	//   ....[0]....
.L_38:
        /*005c*/ 	.word	0x00000070


	//   ....[1]....
        /*0060*/ 	.word	0x00000150


	//   ....[2]....
        /*0064*/ 	.word	0x000001d0


	//----- nvinfo : EIATTR_CRS_STACK_SIZE
	.align		4
.L_39:
        /*0068*/ 	.byte	0x04, 0x1e
        /*006a*/ 	.short	(.L_41 - .L_40)
.L_40:
        /*006c*/ 	.word	0x00000000


	//----- nvinfo : EIATTR_CBANK_PARAM_SIZE
	.align		4
.L_41:
        /*0070*/ 	.byte	0x03, 0x19
        /*0072*/ 	.short	0x001c


	//----- nvinfo : EIATTR_PARAM_CBANK
	.align		4
        /*0074*/ 	.byte	0x04, 0x0a
        /*0076*/ 	.short	(.L_43 - .L_42)
	.align		4
.L_42:
        /*0078*/ 	.word	index@(.nv.constant0._Z27vector_addition_conditionalPdS_S_i)
        /*007c*/ 	.short	0x0380
        /*007e*/ 	.short	0x001c


	//----- nvinfo : EIATTR_SW_WAR
	.align		4
.L_43:
        /*0080*/ 	.byte	0x04, 0x36
        /*0082*/ 	.short	(.L_45 - .L_44)
.L_44:
        /*0084*/ 	.word	0x00000008
.L_45:


//--------------------- .nv.callgraph             --------------------------
	.section	.nv.callgraph,"",@"SHT_CUDA_CALLGRAPH"
	.align	4
	.sectionentsize	8
	.align		4
        /*0000*/ 	.word	0x00000000
	.align		4
        /*0004*/ 	.word	0xffffffff
	.align		4
        /*0008*/ 	.word	0x00000000
	.align		4
        /*000c*/ 	.word	0xfffffffe
	.align		4
        /*0010*/ 	.word	0x00000000
	.align		4
        /*0014*/ 	.word	0xfffffffd
	.align		4
        /*0018*/ 	.word	0x00000000
	.align		4
        /*001c*/ 	.word	0xfffffffc


//--------------------- .text._Z29vector_addition_no_divergencePdS_S_i --------------------------
	.section	.text._Z29vector_addition_no_divergencePdS_S_i,"ax",@progbits
	.align	128
        .global         _Z29vector_addition_no_divergencePdS_S_i
        .type           _Z29vector_addition_no_divergencePdS_S_i,@function
        .size           _Z29vector_addition_no_divergencePdS_S_i,(.L_x_3 - _Z29vector_addition_no_divergencePdS_S_i)
        .other          _Z29vector_addition_no_divergencePdS_S_i,@"STO_CUDA_ENTRY STV_DEFAULT"
_Z29vector_addition_no_divergencePdS_S_i:
.text._Z29vector_addition_no_divergencePdS_S_i:
[----:B------:R-:W-:Y:S01]  /*0000*/  LDC R1, c[0x0][0x37c] ;  /* 0x0000df00ff017b82 */ /* 0x000fe20000000800 */
[----:B------:R-:W0:Y:S07]  /*0010*/  S2R R0, SR_TID.X ;  /* 0x0000000000007919 */ /* 0x000e2e0000002100 */
[----:B------:R-:W0:Y:S01]  /*0020*/  S2UR UR4, SR_CTAID.X ;  /* 0x00000000000479c3 */ /* 0x000e220000002500 */
[----:B------:R-:W1:Y:S07]  /*0030*/  LDCU UR5, c[0x0][0x398] ;  /* 0x00007300ff0577ac */ /* 0x000e6e0008000800 */
[----:B------:R-:W0:Y:S02]  /*0040*/  LDC R11, c[0x0][0x360] ;  /* 0x0000d800ff0b7b82 */ /* 0x000e240000000800 */
[----:B0-----:R-:W-:-:S05]  /*0050*/  IMAD R11, R11, UR4, R0 ;  /* 0x000000040b0b7c24 */ /* 0x001fca000f8e0200 */
[----:B-1----:R-:W-:-:S13]  /*0060*/  ISETP.GE.AND P0, PT, R11, UR5, PT ;  /* 0x000000050b007c0c */ /* 0x002fda000bf06270 */
[----:B------:R-:W-:Y:S05]  /*0070*/  @P0 EXIT ;  /* 0x000000000000094d */ /* 0x000fea0003800000 */
[----:B------:R-:W0:Y:S01]  /*0080*/  LDC.64 R4, c[0x0][0x388] ;  /* 0x0000e200ff047b82 */ /* 0x000e220000000a00 */
[----:B------:R-:W1:Y:S07]  /*0090*/  LDCU.64 UR4, c[0x0][0x358] ;  /* 0x00006b00ff0477ac */ /* 0x000e6e0008000a00 */
[----:B------:R-:W2:Y:S08]  /*00a0*/  LDC.64 R2, c[0x0][0x380] ;  /* 0x0000e000ff027b82 */ /* 0x000eb00000000a00 */
[----:B------:R-:W3:Y:S01]  /*00b0*/  LDC.64 R8, c[0x0][0x390] ;  /* 0x0000e400ff087b82 */ /* 0x000ee20000000a00 */
[----:B0-----:R-:W-:-:S06]  /*00c0*/  IMAD.WIDE R4, R11, 0x8, R4 ;  /* 0x000000080b047825 */ /* 0x001fcc00078e0204 */
[----:B-1----:R-:W4:Y:S01]  /*00d0*/  LDG.E.64 R4, desc[UR4][R4.64] ;  /* 0x0000000404047981 */ /* 0x002f22000c1e1b00 */
[----:B--2---:R-:W-:-:S06]  /*00e0*/  IMAD.WIDE R2, R11, 0x8, R2 ;  /* 0x000000080b027825 */ /* 0x004fcc00078e0202 */
[----:B------:R-:W2:Y:S01]  /*00f0*/  LDG.E.64 R2, desc[UR4][R2.64] ;  /* 0x0000000402027981 */ /* 0x000ea2000c1e1b00 */
[----:B---3--:R-:W-:Y:S01]  /*0100*/  IMAD.WIDE R8, R11, 0x8, R8 ;  /* 0x000000080b087825 */ /* 0x008fe200078e0208 */
[----:B----4-:R-:W-:Y:S02]  /*0110*/  DADD R6, -RZ, -R4 ;  /* 0x00000000ff067229 */ /* 0x010fe40000000904 */
[----:B--2---:R-:W-:-:S08]  /*0120*/  DSETP.GT.AND P0, PT, R2, 0.5, PT ;  /* 0x3fe000000200742a */ /* 0x004fd00003f04000 */
[----:B------:R-:W-:Y:S02]  /*0130*/  FSEL R6, R4, R6, P0 ;  /* 0x0000000604067208 */ /* 0x000fe40000000000 */
[----:B------:R-:W-:-:S06]  /*0140*/  FSEL R7, R5, R7, P0 ;  /* 0x0000000705077208 */ /* 0x000fcc0000000000 */
[----:B------:R-:W-:-:S07]  /*0150*/  DADD R6, R2, R6 ;  /* 0x0000000002067229 */ /* 0x000fce0000000006 */
[----:B------:R-:W-:Y:S01]  /*0160*/  STG.E.64 desc[UR4][R8.64], R6 ;  /* 0x0000000608007986 */ /* 0x000fe2000c101b04 */
[----:B------:R-:W-:Y:S05]  /*0170*/  EXIT ;  /* 0x000000000000794d */ /* 0x000fea0003800000 */
.L_x_0:
[----:B------:R-:W-:-:S00]  /*0180*/  BRA `(.L_x_0) ;  /* 0xfffffffc00fc7947 */ /* 0x000fc0000383ffff */
[----:B------:R-:W-:-:S00]  /*0190*/  NOP ;  /* 0x0000000000007918 */ /* 0x000fc00000000000 */
        /* <DEDUP_REMOVED lines=14> */
.L_x_3:


//--------------------- .text._Z27vector_addition_conditionalPdS_S_i --------------------------
	.section	.text._Z27vector_addition_conditionalPdS_S_i,"ax",@progbits
	.align	128
        .global         _Z27vector_addition_conditionalPdS_S_i
        .type           _Z27vector_addition_conditionalPdS_S_i,@function
        .size           _Z27vector_addition_conditionalPdS_S_i,(.L_x_4 - _Z27vector_addition_conditionalPdS_S_i)
        .other          _Z27vector_addition_conditionalPdS_S_i,@"STO_CUDA_ENTRY STV_DEFAULT"
_Z27vector_addition_conditionalPdS_S_i:
.text._Z27vector_addition_conditionalPdS_S_i:
        /* <DEDUP_REMOVED lines=9> */
[----:B------:R-:W1:Y:S01]  /*0090*/  LDCU.64 UR4, c[0x0][0x358] ;  /* 0x00006b00ff0477ac */ /* 0x000e620008000a00 */
[----:B0-----:R-:W-:-:S06]  /*00a0*/  IMAD.WIDE R2, R11, 0x8, R2 ;  /* 0x000000080b027825 */ /* 0x001fcc00078e0202 */
[----:B-1----:R-:W2:Y:S02]  /*00b0*/  LDG.E.64 R2, desc[UR4][R2.64] ;  /* 0x0000000402027981 */ /* 0x002ea4000c1e1b00 */
[----:B--2---:R-:W-:-:S14]  /*00c0*/  DSETP.GT.AND P0, PT, R2, 0.5, PT ;  /* 0x3fe000000200742a */ /* 0x004fdc0003f04000 */
[----:B------:R-:W-:Y:S05]  /*00d0*/  @!P0 BRA `(.L_x_1) ;  /* 0x0000000000208947 */ /* 0x000fea0003800000 */
[----:B------:R-:W0:Y:S08]  /*00e0*/  LDC.64 R4, c[0x0][0x388] ;  /* 0x0000e200ff047b82 */ /* 0x000e300000000a00 */
[----:B------:R-:W1:Y:S01]  /*00f0*/  LDC.64 R6, c[0x0][0x390] ;  /* 0x0000e400ff067b82 */ /* 0x000e620000000a00 */
[----:B0-----:R-:W-:-:S06]  /*0100*/  IMAD.WIDE R4, R11, 0x8, R4 ;  /* 0x000000080b047825 */ /* 0x001fcc00078e0204 */
[----:B------:R-:W2:Y:S01]  /*0110*/  LDG.E.64 R4, desc[UR4][R4.64] ;  /* 0x0000000404047981 */ /* 0x000ea2000c1e1b00 */
[----:B-1----:R-:W-:Y:S01]  /*0120*/  IMAD.WIDE R6, R11, 0x8, R6 ;  /* 0x000000080b067825 */ /* 0x002fe200078e0206 */
[----:B--2---:R-:W-:-:S07]  /*0130*/  DADD R2, R2, R4 ;  /* 0x0000000002027229 */ /* 0x004fce0000000004 */
[----:B------:R-:W-:Y:S01]  /*0140*/  STG.E.64 desc[UR4][R6.64], R2 ;  /* 0x0000000206007986 */ /* 0x000fe2000c101b04 */
[----:B------:R-:W-:Y:S05]  /*0150*/  EXIT ;  /* 0x000000000000794d */ /* 0x000fea0003800000 */
.L_x_1:
[----:B------:R-:W0:Y:S08]  /*0160*/  LDC.64 R4, c[0x0][0x388] ;  /* 0x0000e200ff047b82 */ /* 0x000e300000000a00 */
[----:B------:R-:W1:Y:S01]  /*0170*/  LDC.64 R8, c[0x0][0x390] ;  /* 0x0000e400ff087b82 */ /* 0x000e620000000a00 */
[----:B0-----:R-:W-:-:S05]  /*0180*/  IMAD.WIDE R6, R11, 0x8, R4 ;  /* 0x000000080b067825 */ /* 0x001fca00078e0204 */
[----:B------:R-:W2:Y:S01]  /*0190*/  LDG.E.64 R4, desc[UR4][R6.64] ;  /* 0x0000000406047981 */ /* 0x000ea2000c1e1b00 */
[----:B-1----:R-:W-:Y:S01]  /*01a0*/  IMAD.WIDE R8, R11, 0x8, R8 ;  /* 0x000000080b087825 */ /* 0x002fe200078e0208 */
[----:B--2---:R-:W-:-:S07]  /*01b0*/  DADD R4, R2, -R4 ;  /* 0x0000000002047229 */ /* 0x004fce0000000804 */
[----:B------:R-:W-:Y:S01]  /*01c0*/  STG.E.64 desc[UR4][R8.64], R4 ;  /* 0x0000000408007986 */ /* 0x000fe2000c101b04 */
[----:B------:R-:W-:Y:S05]  /*01d0*/  EXIT ;  /* 0x000000000000794d */ /* 0x000fea0003800000 */
.L_x_2:
        /* <DEDUP_REMOVED lines=10> */
.L_x_4:


//--------------------- .nv.shared.reserved.0     --------------------------
	.section	.nv.shared.reserved.0,"aw",@nobits
	.weak		__nv_reservedSMEM_offset_0_alias
	.size		__nv_reservedSMEM_offset_0_alias, 0, 64
	.other		__nv_reservedSMEM_offset_0_alias,@"STO_CUDA_RESERVED_SHARED STV_DEFAULT"
__nv_reservedSMEM_offset_0_alias:
	.zero		0
	.zero		64


//--------------------- .nv.constant0._Z29vector_addition_no_divergencePdS_S_i --------------------------
	.section	.nv.constant0._Z29vector_addition_no_divergencePdS_S_i,"a",@progbits
	.sectionflags	@""
	.align	4
.nv.constant0._Z29vector_addition_no_divergencePdS_S_i:
	.zero		924


//--------------------- .nv.constant0._Z27vector_addition_conditionalPdS_S_i --------------------------
	.section	.nv.constant0._Z27vector_addition_conditionalPdS_S_i,"a",@progbits
	.sectionflags	@""
	.align	4
.nv.constant0._Z27vector_addition_conditionalPdS_S_i:
	.zero		924


//--------------------- SYMBOLS --------------------------

	.type		.nv.reservedSmem.offset0,@object
	.size		.nv.reservedSmem.offset0,0x4
